	.headerflags	@"EF_CUDA_TEXMODE_UNIFIED EF_CUDA_64BIT_ADDRESS EF_CUDA_ACCELERATORS EF_CUDA_SM90 EF_CUDA_VIRTUAL_SM(EF_CUDA_SM90)"
	.elftype	@"ET_EXEC"


//--------------------- .nv.info                  --------------------------
	.section	.nv.info,"",@"SHT_CUDA_INFO"
	.align	4


	//----- nvinfo : EIATTR_REGCOUNT
	.align		4
        /*0000*/ 	.byte	0x04, 0x2f
        /*0002*/ 	.short	(.L_2 - .L_1)
	.align		4
.L_1:
        /*0004*/ 	.word	index@(triton_per_fused_lift_fresh_maximum_mul_rsqrt_sub_var_mean_1)
        /*0008*/ 	.word	0x00000016


	//----- nvinfo : EIATTR_MIN_STACK_SIZE
	.align		4
.L_2:
        /*000c*/ 	.byte	0x04, 0x12
        /*000e*/ 	.short	(.L_4 - .L_3)
	.align		4
.L_3:
        /*0010*/ 	.word	index@(triton_per_fused_lift_fresh_maximum_mul_rsqrt_sub_var_mean_1)
        /*0014*/ 	.word	0x00000000


	//----- nvinfo : EIATTR_FRAME_SIZE
	.align		4
.L_4:
        /*0018*/ 	.byte	0x04, 0x11
        /*001a*/ 	.short	(.L_6 - .L_5)
	.align		4
.L_5:
        /*001c*/ 	.word	index@(triton_per_fused_lift_fresh_maximum_mul_rsqrt_sub_var_mean_1)
        /*0020*/ 	.word	0x00000000


	//----- nvinfo : EIATTR_MIN_STACK_SIZE
	.align		4
.L_6:
        /*0024*/ 	.byte	0x04, 0x12
        /*0026*/ 	.short	(.L_8 - .L_7)
	.align		4
.L_7:
        /*0028*/ 	.word	index@(triton_per_fused_lift_fresh_maximum_mul_rsqrt_sub_var_mean_1)
        /*002c*/ 	.word	0x00000000
.L_8:


//--------------------- .nv.info.triton_per_fused_lift_fresh_maximum_mul_rsqrt_sub_var_mean_1 --------------------------
	.section	.nv.info.triton_per_fused_lift_fresh_maximum_mul_rsqrt_sub_var_mean_1,"",@"SHT_CUDA_INFO"
	.sectionflags	@""
	.align	4


	//----- nvinfo : EIATTR_CUDA_API_VERSION
	.align		4
        /*0000*/ 	.byte	0x04, 0x37
        /*0002*/ 	.short	(.L_10 - .L_9)
.L_9:
        /*0004*/ 	.word	0x0000007c


	//----- nvinfo : EIATTR_KPARAM_INFO
	.align		4
.L_10:
        /*0008*/ 	.byte	0x04, 0x17
        /*000a*/ 	.short	(.L_12 - .L_11)
.L_11:
        /*000c*/ 	.word	0x00000000
        /*0010*/ 	.short	0x0007
        /*0012*/ 	.short	0x0034
        /*0014*/ 	.byte	0x00, 0xf0, 0x11, 0x00


	//----- nvinfo : EIATTR_KPARAM_INFO
	.align		4
.L_12:
        /*0018*/ 	.byte	0x04, 0x17
        /*001a*/ 	.short	(.L_14 - .L_13)
.L_13:
        /*001c*/ 	.word	0x00000000
        /*0020*/ 	.short	0x0006
        /*0022*/ 	.short	0x0030
        /*0024*/ 	.byte	0x00, 0xf0, 0x11, 0x00


	//----- nvinfo : EIATTR_KPARAM_INFO
	.align		4
.L_14:
        /*0028*/ 	.byte	0x04, 0x17
        /*002a*/ 	.short	(.L_16 - .L_15)
.L_15:
        /*002c*/ 	.word	0x00000000
        /*0030*/ 	.short	0x0005
        /*0032*/ 	.short	0x0028
        /*0034*/ 	.byte	0x00, 0xf4, 0x21, 0x00


	//----- nvinfo : EIATTR_KPARAM_INFO
	.align		4
.L_16:
        /*0038*/ 	.byte	0x04, 0x17
        /*003a*/ 	.short	(.L_18 - .L_17)
.L_17:
        /*003c*/ 	.word	0x00000000
        /*0040*/ 	.short	0x0004
        /*0042*/ 	.short	0x0020
        /*0044*/ 	.byte	0x00, 0xf4, 0x21, 0x00


	//----- nvinfo : EIATTR_KPARAM_INFO
	.align		4
.L_18:
        /*0048*/ 	.byte	0x04, 0x17
        /*004a*/ 	.short	(.L_20 - .L_19)
.L_19:
        /*004c*/ 	.word	0x00000000
        /*0050*/ 	.short	0x0003
        /*0052*/ 	.short	0x0018
        /*0054*/ 	.byte	0x00, 0xf4, 0x21, 0x00


	//----- nvinfo : EIATTR_KPARAM_INFO
	.align		4
.L_20:
        /*0058*/ 	.byte	0x04, 0x17
        /*005a*/ 	.short	(.L_22 - .L_21)
.L_21:
        /*005c*/ 	.word	0x00000000
        /*0060*/ 	.short	0x0002
        /*0062*/ 	.short	0x0010
        /*0064*/ 	.byte	0x00, 0xf0, 0x21, 0x00


	//----- nvinfo : EIATTR_KPARAM_INFO
	.align		4
.L_22:
        /*0068*/ 	.byte	0x04, 0x17
        /*006a*/ 	.short	(.L_24 - .L_23)
.L_23:
        /*006c*/ 	.word	0x00000000
        /*0070*/ 	.short	0x0001
        /*0072*/ 	.short	0x0008
        /*0074*/ 	.byte	0x00, 0xf4, 0x21, 0x00


	//----- nvinfo : EIATTR_KPARAM_INFO
	.align		4
.L_24:
        /*0078*/ 	.byte	0x04, 0x17
        /*007a*/ 	.short	(.L_26 - .L_25)
.L_25:
        /*007c*/ 	.word	0x00000000
        /*0080*/ 	.short	0x0000
        /*0082*/ 	.short	0x0000
        /*0084*/ 	.byte	0x00, 0xf4, 0x21, 0x00


	//----- nvinfo : EIATTR_SPARSE_MMA_MASK
	.align		4
.L_26:
        /*0088*/ 	.byte	0x03, 0x50
        /*008a*/ 	.short	0x0000


	//----- nvinfo : EIATTR_MAXREG_COUNT
	.align		4
        /*008c*/ 	.byte	0x03, 0x1b
        /*008e*/ 	.short	0x00ff


	//----- nvinfo : EIATTR_COOP_GROUP_MASK_REGIDS
	.align		4
        /*0090*/ 	.byte	0x04, 0x29
        /*0092*/ 	.short	(.L_28 - .L_27)


	//   ....[0]....
.L_27:
        /*0094*/ 	.word	0xffffffff


	//   ....[1]....
        /*0098*/ 	.word	0xffffffff


	//   ....[2]....
        /*009c*/ 	.word	0xffffffff


	//   ....[3]....
        /*00a0*/ 	.word	0xffffffff


	//   ....[4]....
        /*00a4*/ 	.word	0xffffffff


	//   ....[5]....
        /*00a8*/ 	.word	0xffffffff


	//   ....[6]....
        /*00ac*/ 	.word	0xffffffff


	//   ....[7]....
        /*00b0*/ 	.word	0xffffffff


	//   ....[8]....
        /*00b4*/ 	.word	0xffffffff


	//   ....[9]....
        /*00b8*/ 	.word	0xffffffff


	//   ....[10]....
        /*00bc*/ 	.word	0xffffffff


	//   ....[11]....
        /*00c0*/ 	.word	0xffffffff


	//----- nvinfo : EIATTR_COOP_GROUP_INSTR_OFFSETS
	.align		4
.L_28:
        /*00c4*/ 	.byte	0x04, 0x28
        /*00c6*/ 	.short	(.L_30 - .L_29)


	//   ....[0]....
.L_29:
        /*00c8*/ 	.word	0x00000130


	//   ....[1]....
        /*00cc*/ 	.word	0x00000160


	//   ....[2]....
        /*00d0*/ 	.word	0x00000190


	//   ....[3]....
        /*00d4*/ 	.word	0x000001b0


	//   ....[4]....
        /*00d8*/ 	.word	0x000001e0


	//   ....[5]....
        /*00dc*/ 	.word	0x00000290


	//   ....[6]....
        /*00e0*/ 	.word	0x00000320


	//   ....[7]....
        /*00e4*/ 	.word	0x00000340


	//   ....[8]....
        /*00e8*/ 	.word	0x00000360


	//   ....[9]....
        /*00ec*/ 	.word	0x00000390


	//   ....[10]....
        /*00f0*/ 	.word	0x000003b0


	//   ....[11]....
        /*00f4*/ 	.word	0x00000410


	//----- nvinfo : EIATTR_EXIT_INSTR_OFFSETS
	.align		4
.L_30:
        /*00f8*/ 	.byte	0x04, 0x1c
        /*00fa*/ 	.short	(.L_32 - .L_31)


	//   ....[0]....
.L_31:
        /*00fc*/ 	.word	0x000005b0


	//   ....[1]....
        /*0100*/ 	.word	0x000005d0


	//----- nvinfo : EIATTR_REQNTID
	.align		4
.L_32:
        /*0104*/ 	.byte	0x04, 0x10
        /*0106*/ 	.short	(.L_34 - .L_33)
.L_33:
        /*0108*/ 	.word	0x00000040
        /*010c*/ 	.word	0x00000001
        /*0110*/ 	.word	0x00000001


	//----- nvinfo : EIATTR_CBANK_PARAM_SIZE
	.align		4
.L_34:
        /*0114*/ 	.byte	0x03, 0x19
        /*0116*/ 	.short	0x0038


	//----- nvinfo : EIATTR_PARAM_CBANK
	.align		4
        /*0118*/ 	.byte	0x04, 0x0a
        /*011a*/ 	.short	(.L_36 - .L_35)
	.align		4
.L_35:
        /*011c*/ 	.word	index@(.nv.constant0.triton_per_fused_lift_fresh_maximum_mul_rsqrt_sub_var_mean_1)
        /*0120*/ 	.short	0x0210
        /*0122*/ 	.short	0x0038


	//----- nvinfo : EIATTR_SW_WAR
	.align		4
.L_36:
        /*0124*/ 	.byte	0x04, 0x36
        /*0126*/ 	.short	(.L_38 - .L_37)
.L_37:
        /*0128*/ 	.word	0x00000008
.L_38:


//--------------------- .nv.callgraph             --------------------------
	.section	.nv.callgraph,"",@"SHT_CUDA_CALLGRAPH"
	.align	4
	.sectionentsize	8
	.align		4
        /*0000*/ 	.word	0x00000000
	.align		4
        /*0004*/ 	.word	0xffffffff
	.align		4
        /*0008*/ 	.word	0x00000000
	.align		4
        /*000c*/ 	.word	0xfffffffe
	.align		4
        /*0010*/ 	.word	0x00000000
	.align		4
        /*0014*/ 	.word	0xfffffffd
	.align		4
        /*0018*/ 	.word	0x00000000
	.align		4
        /*001c*/ 	.word	0xfffffffc


//--------------------- .nv.constant4             --------------------------
	.section	.nv.constant4,"a",@progbits
	.align	8
	.align		8
.nv.constant4:
        /*0000*/ 	.dword	_$_str


//--------------------- .text.triton_per_fused_lift_fresh_maximum_mul_rsqrt_sub_var_mean_1 --------------------------
	.section	.text.triton_per_fused_lift_fresh_maximum_mul_rsqrt_sub_var_mean_1,"ax",@progbits
	.sectionflags	@"SHF_BARRIERS=1"
	.align	128
        .global         triton_per_fused_lift_fresh_maximum_mul_rsqrt_sub_var_mean_1
        .type           triton_per_fused_lift_fresh_maximum_mul_rsqrt_sub_var_mean_1,@function
        .size           triton_per_fused_lift_fresh_maximum_mul_rsqrt_sub_var_mean_1,(.L_x_1 - triton_per_fused_lift_fresh_maximum_mul_rsqrt_sub_var_mean_1)
        .other          triton_per_fused_lift_fresh_maximum_mul_rsqrt_sub_var_mean_1,@"STO_CUDA_ENTRY STV_DEFAULT"
triton_per_fused_lift_fresh_maximum_mul_rsqrt_sub_var_mean_1:
.text.triton_per_fused_lift_fresh_maximum_mul_rsqrt_sub_var_mean_1:
[----:B------:R-:W0:Y:S02]  /*0000*/  LDC R1, c[0x0][0x28] ;  /* 0x00000a00ff017b82 */ /* 0x000e240000000800 */
[----:B------:R-:W1:Y:S01]  /*0010*/  S2R R16, SR_TID.X ;  /* 0x0000000000107919 */ /* 0x000e620000002100 */
[----:B------:R-:W2:Y:S01]  /*0020*/  LDC.64 R8, c[0x0][0x218] ;  /* 0x00008600ff087b82 */ /* 0x000ea20000000a00 */
[----:B------:R-:W-:Y:S01]  /*0030*/  HFMA2.MMA R4, -RZ, RZ, 0, 0 ;  /* 0x00000000ff047435 */ /* 0x000fe200000001ff */
[----:B------:R-:W-:Y:S01]  /*0040*/  ULDC.64 UR6, c[0x0][0x208] ;  /* 0x0000820000067ab9 */ /* 0x000fe20000000a00 */
[----:B------:R-:W3:Y:S01]  /*0050*/  S2R R0, SR_CTAID.X ;  /* 0x0000000000007919 */ /* 0x000ee20000002500 */
[----:B-1----:R-:W-:Y:S02]  /*0060*/  LOP3.LUT R3, R16, 0x3f, RZ, 0xc0, !PT ;  /* 0x0000003f10037812 */ /* 0x002fe400078ec0ff */
[C---:B---3--:R-:W-:Y:S02]  /*0070*/  ISETP.GE.AND P1, PT, R0.reuse, 0x4, PT ;  /* 0x000000040000780c */ /* 0x048fe40003f26270 */
[----:B------:R-:W-:-:S05]  /*0080*/  LEA R2, R0, R3, 0x6 ;  /* 0x0000000300027211 */ /* 0x000fca00078e30ff */
[----:B--2---:R-:W-:-:S06]  /*0090*/  IMAD.WIDE R8, R2, 0x4, R8 ;  /* 0x0000000402087825 */ /* 0x004fcc00078e0208 */
[----:B------:R1:W2:Y:S01]  /*00a0*/  @!P1 LDG.E R4, desc[UR6][R8.64] ;  /* 0x0000000608049981 */ /* 0x0002a2000c1e1900 */
[----:B------:R-:W3:Y:S01]  /*00b0*/  S2UR UR5, SR_CgaCtaId ;  /* 0x00000000000579c3 */ /* 0x000ee20000008800 */
[C---:B------:R-:W-:Y:S01]  /*00c0*/  LOP3.LUT P2, RZ, R16.reuse, 0x1f, RZ, 0xc0, !PT ;  /* 0x0000001f10ff7812 */ /* 0x040fe2000784c0ff */
[----:B------:R-:W-:Y:S01]  /*00d0*/  UMOV UR4, 0x400 ;  /* 0x0000040000047882 */ /* 0x000fe20000000000 */
[----:B------:R-:W-:Y:S02]  /*00e0*/  ISETP.GE.AND P3, PT, R16, 0x2, PT ;  /* 0x000000021000780c */ /* 0x000fe40003f66270 */
[----:B-1----:R-:W-:Y:S01]  /*00f0*/  SHF.R.U32.HI R9, RZ, 0x3, R16 ;  /* 0x00000003ff097819 */ /* 0x002fe20000011610 */
[----:B---3--:R-:W-:Y:S01]  /*0100*/  UPRMT UR4, UR5, 0x654, UR4 ;  /* 0x0000065405047896 */ /* 0x008fe20008000004 */
[----:B--2---:R-:W-:-:S04]  /*0110*/  SEL R4, R4, RZ, !P1 ;  /* 0x000000ff04047207 */ /* 0x004fc80004800000 */
[----:B------:R-:W-:-:S05]  /*0120*/  FSEL R7, R4, RZ, !P1 ;  /* 0x000000ff04077208 */ /* 0x000fca0004800000 */
[----:B------:R-:W1:Y:S02]  /*0130*/  SHFL.BFLY PT, R10, R7, 0x10, 0x1f ;  /* 0x0e001f00070a7f89 */ /* 0x000e6400000e0000 */
[----:B-1----:R-:W-:Y:S01]  /*0140*/  FADD R10, R7, R10 ;  /* 0x0000000a070a7221 */ /* 0x002fe20000000000 */
[----:B------:R-:W-:-:S04]  /*0150*/  MOV R7, RZ ;  /* 0x000000ff00077202 */ /* 0x000fc80000000f00 */
[----:B------:R-:W1:Y:S02]  /*0160*/  SHFL.BFLY PT, R11, R10, 0x8, 0x1f ;  /* 0x0d001f000a0b7f89 */ /* 0x000e6400000e0000 */
[----:B-1----:R-:W-:Y:S01]  /*0170*/  FADD R11, R10, R11 ;  /* 0x0000000b0a0b7221 */ /* 0x002fe20000000000 */
[----:B------:R-:W-:-:S04]  /*0180*/  LEA R10, R16, UR4, 0x2 ;  /* 0x00000004100a7c11 */ /* 0x000fc8000f8e10ff */
[----:B------:R-:W1:Y:S02]  /*0190*/  SHFL.BFLY PT, R12, R11, 0x4, 0x1f ;  /* 0x0c801f000b0c7f89 */ /* 0x000e6400000e0000 */
[----:B-1----:R-:W-:-:S05]  /*01a0*/  FADD R14, R11, R12 ;  /* 0x0000000c0b0e7221 */ /* 0x002fca0000000000 */
[----:B------:R-:W1:Y:S02]  /*01b0*/  SHFL.BFLY PT, R13, R14, 0x2, 0x1f ;  /* 0x0c401f000e0d7f89 */ /* 0x000e6400000e0000 */
[----:B-1----:R-:W-:Y:S02]  /*01c0*/  FADD R15, R14, R13 ;  /* 0x0000000d0e0f7221 */ /* 0x002fe40000000000 */
[----:B------:R-:W1:Y:S03]  /*01d0*/  LDC.64 R12, c[0x0][0x228] ;  /* 0x00008a00ff0c7b82 */ /* 0x000e660000000a00 */
[----:B------:R-:W2:Y:S01]  /*01e0*/  SHFL.BFLY PT, R8, R15, 0x1, 0x1f ;  /* 0x0c201f000f087f89 */ /* 0x000ea200000e0000 */
[----:B-1----:R-:W-:-:S04]  /*01f0*/  IMAD.WIDE R12, R0, 0x4, R12 ;  /* 0x00000004000c7825 */ /* 0x002fc800078e020c */
[----:B--2---:R-:W-:Y:S01]  /*0200*/  FADD R17, R15, R8 ;  /* 0x000000080f117221 */ /* 0x004fe20000000000 */
[----:B------:R-:W-:Y:S01]  /*0210*/  LOP3.LUT R8, R9, 0x4, RZ, 0xc0, !PT ;  /* 0x0000000409087812 */ /* 0x000fe200078ec0ff */
[----:B------:R1:W2:Y:S04]  /*0220*/  @!P1 LDG.E.EL R7, desc[UR6][R12.64] ;  /* 0x000000060c079981 */ /* 0x0002a8000c2e1900 */
[----:B------:R-:W-:Y:S01]  /*0230*/  @!P2 STS [R8+UR4], R17 ;  /* 0x000000110800a988 */ /* 0x000fe20008000804 */
[----:B------:R-:W-:Y:S06]  /*0240*/  BAR.SYNC.DEFER_BLOCKING 0x0 ;  /* 0x0000000000007b1d */ /* 0x000fec0000010000 */
[----:B------:R-:W3:Y:S01]  /*0250*/  @!P3 LDS R6, [R10] ;  /* 0x000000000a06b984 */ /* 0x000ee20000000800 */
[----:B------:R-:W-:-:S04]  /*0260*/  LOP3.LUT R11, R16, 0x1, RZ, 0xc0, !PT ;  /* 0x00000001100b7812 */ /* 0x000fc800078ec0ff */
[----:B------:R-:W-:-:S04]  /*0270*/  ISETP.NE.U32.AND P0, PT, R11, 0x1, PT ;  /* 0x000000010b00780c */ /* 0x000fc80003f05070 */
[----:B------:R-:W-:Y:S01]  /*0280*/  ISETP.LT.AND P0, PT, R16, 0x2, P0 ;  /* 0x000000021000780c */ /* 0x000fe20000701270 */
[----:B---3--:R-:W3:Y:S02]  /*0290*/  SHFL.BFLY PT, R9, R6, 0x1, 0x1f ;  /* 0x0c201f0006097f89 */ /* 0x008ee400000e0000 */
[----:B---3--:R-:W-:-:S10]  /*02a0*/  FADD R11, R6, R9 ;  /* 0x00000009060b7221 */ /* 0x008fd40000000000 */
[----:B------:R-:W-:Y:S01]  /*02b0*/  @P0 STS [R10], R11 ;  /* 0x0000000b0a000388 */ /* 0x000fe20000000800 */
[----:B------:R-:W-:Y:S06]  /*02c0*/  BAR.SYNC.DEFER_BLOCKING 0x0 ;  /* 0x0000000000007b1d */ /* 0x000fec0000010000 */
[----:B------:R-:W3:Y:S02]  /*02d0*/  LDS R9, [UR4] ;  /* 0x00000004ff097984 */ /* 0x000ee40008000800 */
[----:B---3--:R-:W-:-:S04]  /*02e0*/  FMUL R9, R9, 0.015625 ;  /* 0x3c80000009097820 */ /* 0x008fc80000400000 */
[----:B-1----:R-:W-:-:S04]  /*02f0*/  FADD R12, R4, -R9 ;  /* 0x80000009040c7221 */ /* 0x002fc80000000000 */
[----:B------:R-:W-:-:S05]  /*0300*/  FMUL R12, R12, R12 ;  /* 0x0000000c0c0c7220 */ /* 0x000fca0000400000 */
[----:B------:R-:W-:-:S05]  /*0310*/  FSEL R12, R12, RZ, !P1 ;  /* 0x000000ff0c0c7208 */ /* 0x000fca0004800000 */
[----:B------:R-:W1:Y:S02]  /*0320*/  SHFL.BFLY PT, R13, R12, 0x10, 0x1f ;  /* 0x0e001f000c0d7f89 */ /* 0x000e6400000e0000 */
[----:B-1----:R-:W-:-:S05]  /*0330*/  FADD R13, R12, R13 ;  /* 0x0000000d0c0d7221 */ /* 0x002fca0000000000 */
[----:B------:R-:W1:Y:S02]  /*0340*/  SHFL.BFLY PT, R6, R13, 0x8, 0x1f ;  /* 0x0d001f000d067f89 */ /* 0x000e6400000e0000 */
[----:B-1----:R-:W-:-:S05]  /*0350*/  FADD R6, R13, R6 ;  /* 0x000000060d067221 */ /* 0x002fca0000000000 */
[----:B------:R-:W1:Y:S02]  /*0360*/  SHFL.BFLY PT, R11, R6, 0x4, 0x1f ;  /* 0x0c801f00060b7f89 */ /* 0x000e6400000e0000 */
[----:B-1----:R-:W-:Y:S01]  /*0370*/  FADD R11, R6, R11 ;  /* 0x0000000b060b7221 */ /* 0x002fe20000000000 */
[----:B------:R-:W-:Y:S06]  /*0380*/  BAR.SYNC.DEFER_BLOCKING 0x0 ;  /* 0x0000000000007b1d */ /* 0x000fec0000010000 */
[----:B------:R-:W1:Y:S02]  /*0390*/  SHFL.BFLY PT, R14, R11, 0x2, 0x1f ;  /* 0x0c401f000b0e7f89 */ /* 0x000e6400000e0000 */
[----:B-1----:R-:W-:-:S05]  /*03a0*/  FADD R14, R11, R14 ;  /* 0x0000000e0b0e7221 */ /* 0x002fca0000000000 */
[----:B------:R-:W1:Y:S02]  /*03b0*/  SHFL.BFLY PT, R15, R14, 0x1, 0x1f ;  /* 0x0c201f000e0f7f89 */ /* 0x000e6400000e0000 */
[----:B-1----:R-:W-:-:S05]  /*03c0*/  FADD R15, R14, R15 ;  /* 0x0000000f0e0f7221 */ /* 0x002fca0000000000 */
[----:B------:R1:W-:Y:S01]  /*03d0*/  @!P2 STS [R8+UR4], R15 ;  /* 0x0000000f0800a988 */ /* 0x0003e20008000804 */
[----:B------:R-:W-:Y:S08]  /*03e0*/  BAR.SYNC.DEFER_BLOCKING 0x0 ;  /* 0x0000000000007b1d */ /* 0x000ff00000010000 */
[----:B-1----:R-:W1:Y:S01]  /*03f0*/  LDC.64 R14, c[0x0][0x210] ;  /* 0x00008400ff0e7b82 */ /* 0x002e620000000a00 */
[----:B------:R-:W3:Y:S04]  /*0400*/  @!P3 LDS R5, [R10] ;  /* 0x000000000a05b984 */ /* 0x000ee80000000800 */
[----:B---3--:R-:W3:Y:S02]  /*0410*/  SHFL.BFLY PT, R12, R5, 0x1, 0x1f ;  /* 0x0c201f00050c7f89 */ /* 0x008ee400000e0000 */
[----:B---3--:R-:W-:-:S05]  /*0420*/  FADD R13, R5, R12 ;  /* 0x0000000c050d7221 */ /* 0x008fca0000000000 */
[----:B------:R3:W-:Y:S01]  /*0430*/  @P0 STS [R10], R13 ;  /* 0x0000000d0a000388 */ /* 0x0007e20000000800 */
[----:B------:R-:W-:Y:S08]  /*0440*/  BAR.SYNC.DEFER_BLOCKING 0x0 ;  /* 0x0000000000007b1d */ /* 0x000ff00000010000 */
[----:B---3--:R-:W3:Y:S01]  /*0450*/  LDC.64 R12, c[0x0][0x230] ;  /* 0x00008c00ff0c7b82 */ /* 0x008ee20000000a00 */
[----:B------:R-:W4:Y:S01]  /*0460*/  LDS R6, [UR4] ;  /* 0x00000004ff067984 */ /* 0x000f220008000800 */
[----:B------:R-:W-:-:S02]  /*0470*/  ULDC.64 UR4, c[0x0][0x220] ;  /* 0x0000880000047ab9 */ /* 0x000fc40000000a00 */
[----:B------:R-:W5:Y:S01]  /*0480*/  I2F.S64 R11, UR4 ;  /* 0x00000004000b7d12 */ /* 0x000f620008301400 */
[----:B----4-:R-:W-:-:S04]  /*0490*/  FMUL R6, R6, 0.015873016789555549622 ;  /* 0x3c82082106067820 */ /* 0x010fc80000400000 */
[----:B-----5:R-:W-:Y:S02]  /*04a0*/  FMUL R17, R6, R11 ;  /* 0x0000000b06117220 */ /* 0x020fe40000400000 */
[----:B------:R-:W4:Y:S08]  /*04b0*/  LDC.64 R10, c[0x0][0x238] ;  /* 0x00008e00ff0a7b82 */ /* 0x000f300000000a00 */
[----:B------:R-:W-:Y:S01]  /*04c0*/  BAR.SYNC.DEFER_BLOCKING 0x0 ;  /* 0x0000000000007b1d */ /* 0x000fe20000010000 */
[----:B------:R-:W-:-:S02]  /*04d0*/  FSETP.NAN.AND P2, PT, R17, R17, PT ;  /* 0x000000111100720b */ /* 0x000fc40003f48000 */
[C---:B------:R-:W-:Y:S02]  /*04e0*/  FSETP.GT.AND P0, PT, R17.reuse, 9.9999997473787516356e-05, PT ;  /* 0x38d1b7171100780b */ /* 0x040fe40003f04000 */
[----:B------:R-:W-:-:S04]  /*04f0*/  FSEL R6, R17, 9.9999997473787516356e-05, P2 ;  /* 0x38d1b71711067808 */ /* 0x000fc80001000000 */
[----:B------:R-:W-:-:S04]  /*0500*/  FSEL R5, R17, R6, P0 ;  /* 0x0000000611057208 */ /* 0x000fc80000000000 */
[----:B------:R-:W2:Y:S01]  /*0510*/  MUFU.RSQ R6, R5 ;  /* 0x0000000500067308 */ /* 0x000ea20000001400 */
[----:B------:R-:W-:Y:S01]  /*0520*/  ISETP.EQ.AND P0, PT, R3, RZ, !P1 ;  /* 0x000000ff0300720c */ /* 0x000fe20004f02270 */
[----:B--2---:R-:W-:Y:S01]  /*0530*/  FMUL R3, R6, R7 ;  /* 0x0000000706037220 */ /* 0x004fe20000400000 */
[----:B-1----:R-:W-:-:S04]  /*0540*/  IMAD.WIDE R6, R0, 0x4, R14 ;  /* 0x0000000400067825 */ /* 0x002fc800078e020e */
[----:B------:R-:W-:Y:S01]  /*0550*/  FMUL R19, R9, R3 ;  /* 0x0000000309137220 */ /* 0x000fe20000400000 */
[----:B----4-:R-:W-:-:S04]  /*0560*/  IMAD.WIDE R10, R2, 0x4, R10 ;  /* 0x00000004020a7825 */ /* 0x010fc800078e020a */
[----:B------:R-:W-:Y:S02]  /*0570*/  FFMA R19, R4, R3, -R19 ;  /* 0x0000000304137223 */ /* 0x000fe40000000813 */
[----:B------:R1:W-:Y:S01]  /*0580*/  @P0 STG.E desc[UR6][R6.64], R17 ;  /* 0x0000001106000986 */ /* 0x0003e2000c101906 */
[----:B---3--:R-:W-:-:S03]  /*0590*/  IMAD.WIDE R12, R0, 0x4, R12 ;  /* 0x00000004000c7825 */ /* 0x008fc600078e020c */
[----:B------:R1:W-:Y:S01]  /*05a0*/  @!P1 STG.E desc[UR6][R10.64], R19 ;  /* 0x000000130a009986 */ /* 0x0003e2000c101906 */
[----:B------:R-:W-:Y:S05]  /*05b0*/  @!P0 EXIT ;  /* 0x000000000000894d */ /* 0x000fea0003800000 */
[----:B------:R-:W-:Y:S01]  /*05c0*/  STG.E desc[UR6][R12.64], R9 ;  /* 0x000000090c007986 */ /* 0x000fe2000c101906 */
[----:B------:R-:W-:Y:S05]  /*05d0*/  EXIT ;  /* 0x000000000000794d */ /* 0x000fea0003800000 */
.L_x_0:
[----:B------:R-:W-:-:S00]  /*05e0*/  BRA `(.L_x_0) ;  /* 0xfffffffc00fc7947 */ /* 0x000fc0000383ffff */
[----:B------:R-:W-:-:S00]  /*05f0*/  NOP ;  /* 0x0000000000007918 */ /* 0x000fc00000000000 */
        /* <DEDUP_REMOVED lines=8> */
.L_x_1:


//--------------------- .nv.global.init           --------------------------
	.section	.nv.global.init,"aw",@progbits
.nv.global.init:
	.type		_$_str,@object
	.size		_$_str,(.L_0 - _$_str)
_$_str:
        /*0000*/ 	.byte	0x5f, 0x5f, 0x43, 0x55, 0x44, 0x41, 0x5f, 0x46, 0x54, 0x5a, 0x00
.L_0:


//--------------------- .nv.shared.triton_per_fused_lift_fresh_maximum_mul_rsqrt_sub_var_mean_1 --------------------------
	.section	.nv.shared.triton_per_fused_lift_fresh_maximum_mul_rsqrt_sub_var_mean_1,"aw",@nobits
	.sectionflags	@""
	.align	16
	.zero		1024


//--------------------- .nv.constant0.triton_per_fused_lift_fresh_maximum_mul_rsqrt_sub_var_mean_1 --------------------------
	.section	.nv.constant0.triton_per_fused_lift_fresh_maximum_mul_rsqrt_sub_var_mean_1,"a",@progbits
	.sectionflags	@""
	.align	4
.nv.constant0.triton_per_fused_lift_fresh_maximum_mul_rsqrt_sub_var_mean_1:
	.zero		584
